//
// Generated by NVIDIA NVVM Compiler
//
// Compiler Build ID: CL-36424714
// Cuda compilation tools, release 13.0, V13.0.88
// Based on NVVM 20.0.0
//

.version 9.0
.target sm_100
.address_size 64

	// .globl	_Z19solver_kernel_naivePfS_Pd

.visible .entry _Z19solver_kernel_naivePfS_Pd(
	.param .u64 .ptr .align 1 _Z19solver_kernel_naivePfS_Pd_param_0,
	.param .u64 .ptr .align 1 _Z19solver_kernel_naivePfS_Pd_param_1,
	.param .u64 .ptr .align 1 _Z19solver_kernel_naivePfS_Pd_param_2
)
{


	ret;

}
	// .globl	_Z23solver_kernel_optimizedv
.visible .entry _Z23solver_kernel_optimizedv()
{


	ret;

}


// ===== COMPILED SASS (sm_100) =====

	.target	sm_100

	.elftype	@"ET_EXEC"


//--------------------- .note.nv.tkinfo           --------------------------
	.section	.note.nv.tkinfo,"",@"SHT_NOTE"
	.sectionflags	@"SHF_NOTE_NV_TKINFO"
	.tkinfo
        /*0018*/ 	.word	0x00000002
        /*0030*/ 	.string	""
        /*0030*/ 	.string	"ptxas"
        /*0030*/ 	.string	"Cuda compilation tools, release 13.0, V13.0.88"
        /*0030*/ 	.string	"Build cuda_13.0.r13.0/compiler.36424714_0"
        /*0030*/ 	.string	"-arch sm_100 -m 64 "



//--------------------- .note.nv.cuinfo           --------------------------
	.section	.note.nv.cuinfo,"",@"SHT_NOTE"
	.sectionflags	@"SHF_NOTE_NV_CUINFO"
        /*0018*/ 	.short	0x0002
        /*001a*/ 	.short	0x0064
        /*001c*/ 	.short	0x0082
	.zero		2


//--------------------- .nv.info                  --------------------------
	.section	.nv.info,"",@"SHT_CUDA_INFO"
	.align	4


	//----- nvinfo : EIATTR_REGCOUNT
	.align		4
        /*0000*/ 	.byte	0x04, 0x2f
        /*0002*/ 	.short	(.L_1 - .L_0)
	.align		4
.L_0:
        /*0004*/ 	.word	index@(_Z19solver_kernel_naivePfS_Pd)
        /*0008*/ 	.word	0x00000004


	//----- nvinfo : EIATTR_FRAME_SIZE
	.align		4
.L_1:
        /*000c*/ 	.byte	0x04, 0x11
        /*000e*/ 	.short	(.L_3 - .L_2)
	.align		4
.L_2:
        /*0010*/ 	.word	index@(_Z19solver_kernel_naivePfS_Pd)
        /*0014*/ 	.word	0x00000000


	//----- nvinfo : EIATTR_REGCOUNT
	.align		4
.L_3:
        /*0018*/ 	.byte	0x04, 0x2f
        /*001a*/ 	.short	(.L_5 - .L_4)
	.align		4
.L_4:
        /*001c*/ 	.word	index@(_Z23solver_kernel_optimizedv)
        /*0020*/ 	.word	0x00000004


	//----- nvinfo : EIATTR_FRAME_SIZE
	.align		4
.L_5:
        /*0024*/ 	.byte	0x04, 0x11
        /*0026*/ 	.short	(.L_7 - .L_6)
	.align		4
.L_6:
        /*0028*/ 	.word	index@(_Z23solver_kernel_optimizedv)
        /*002c*/ 	.word	0x00000000


	//----- nvinfo : EIATTR_MIN_STACK_SIZE
	.align		4
.L_7:
        /*0030*/ 	.byte	0x04, 0x12
        /*0032*/ 	.short	(.L_9 - .L_8)
	.align		4
.L_8:
        /*0034*/ 	.word	index@(_Z23solver_kernel_optimizedv)
        /*0038*/ 	.word	0x00000000


	//----- nvinfo : EIATTR_MIN_STACK_SIZE
	.align		4
.L_9:
        /*003c*/ 	.byte	0x04, 0x12
        /*003e*/ 	.short	(.L_11 - .L_10)
	.align		4
.L_10:
        /*0040*/ 	.word	index@(_Z19solver_kernel_naivePfS_Pd)
        /*0044*/ 	.word	0x00000000
.L_11:


//--------------------- .nv.compat                --------------------------
	.section	.nv.compat,"",@"SHT_CUDA_COMPAT_INFO"
	.align	4
        /*0000*/ 	.byte	0x02, 0x09, 0x00, 0x00, 0x02, 0x02, 0x01, 0x00, 0x02, 0x05, 0x05, 0x00, 0x03, 0x07, 0x01, 0x01
        /*0010*/ 	.byte	0x02, 0x03, 0x00, 0x00, 0x02, 0x06, 0x01, 0x00, 0x04, 0x0b, 0x08, 0x00, 0x09, 0x00, 0x00, 0x00
        /*0020*/ 	.byte	0x00, 0x00, 0x00, 0x00


//--------------------- .nv.info._Z23solver_kernel_optimizedv --------------------------
	.section	.nv.info._Z23solver_kernel_optimizedv,"",@"SHT_CUDA_INFO"
	.sectionflags	@""
	.align	4


	//----- nvinfo : EIATTR_CUDA_API_VERSION
	.align		4
        /*0000*/ 	.byte	0x04, 0x37
        /*0002*/ 	.short	(.L_13 - .L_12)
.L_12:
        /*0004*/ 	.word	0x00000082


	//----- nvinfo : EIATTR_SPARSE_MMA_MASK
	.align		4
.L_13:
        /*0008*/ 	.byte	0x03, 0x50
        /*000a*/ 	.short	0x0000


	//----- nvinfo : EIATTR_MAXREG_COUNT
	.align		4
        /*000c*/ 	.byte	0x03, 0x1b
        /*000e*/ 	.short	0x00ff


	//----- nvinfo : EIATTR_MERCURY_ISA_VERSION
	.align		4
        /*0010*/ 	.byte	0x03, 0x5f
        /*0012*/ 	.short	0x0101


	//----- nvinfo : EIATTR_VRC_CTA_INIT_COUNT
	.align		4
        /*0014*/ 	.byte	0x02, 0x4a
	.zero		1
	.zero		1


	//----- nvinfo : EIATTR_EXIT_INSTR_OFFSETS
	.align		4
        /*0018*/ 	.byte	0x04, 0x1c
        /*001a*/ 	.short	(.L_15 - .L_14)


	//   ....[0]....
.L_14:
        /*001c*/ 	.word	0x00000010


	//----- nvinfo : EIATTR_SW_WAR
	.align		4
.L_15:
        /*0020*/ 	.byte	0x04, 0x36
        /*0022*/ 	.short	(.L_17 - .L_16)
.L_16:
        /*0024*/ 	.word	0x00000008
.L_17:


//--------------------- .nv.info._Z19solver_kernel_naivePfS_Pd --------------------------
	.section	.nv.info._Z19solver_kernel_naivePfS_Pd,"",@"SHT_CUDA_INFO"
	.sectionflags	@""
	.align	4


	//----- nvinfo : EIATTR_CUDA_API_VERSION
	.align		4
        /*0000*/ 	.byte	0x04, 0x37
        /*0002*/ 	.short	(.L_19 - .L_18)
.L_18:
        /*0004*/ 	.word	0x00000082


	//----- nvinfo : EIATTR_KPARAM_INFO
	.align		4
.L_19:
        /*0008*/ 	.byte	0x04, 0x17
        /*000a*/ 	.short	(.L_21 - .L_20)
.L_20:
        /*000c*/ 	.word	0x00000000
        /*0010*/ 	.short	0x0002
        /*0012*/ 	.short	0x0010
        /*0014*/ 	.byte	0x00, 0xf5, 0x21, 0x00


	//----- nvinfo : EIATTR_KPARAM_INFO
	.align		4
.L_21:
        /*0018*/ 	.byte	0x04, 0x17
        /*001a*/ 	.short	(.L_23 - .L_22)
.L_22:
        /*001c*/ 	.word	0x00000000
        /*0020*/ 	.short	0x0001
        /*0022*/ 	.short	0x0008
        /*0024*/ 	.byte	0x00, 0xf5, 0x21, 0x00


	//----- nvinfo : EIATTR_KPARAM_INFO
	.align		4
.L_23:
        /*0028*/ 	.byte	0x04, 0x17
        /*002a*/ 	.short	(.L_25 - .L_24)
.L_24:
        /*002c*/ 	.word	0x00000000
        /*0030*/ 	.short	0x0000
        /*0032*/ 	.short	0x0000
        /*0034*/ 	.byte	0x00, 0xf5, 0x21, 0x00


	//----- nvinfo : EIATTR_SPARSE_MMA_MASK
	.align		4
.L_25:
        /*0038*/ 	.byte	0x03, 0x50
        /*003a*/ 	.short	0x0000


	//----- nvinfo : EIATTR_MAXREG_COUNT
	.align		4
        /*003c*/ 	.byte	0x03, 0x1b
        /*003e*/ 	.short	0x00ff


	//----- nvinfo : EIATTR_MERCURY_ISA_VERSION
	.align		4
        /*0040*/ 	.byte	0x03, 0x5f
        /*0042*/ 	.short	0x0101


	//----- nvinfo : EIATTR_VRC_CTA_INIT_COUNT
	.align		4
        /*0044*/ 	.byte	0x02, 0x4a
	.zero		1
	.zero		1


	//----- nvinfo : EIATTR_EXIT_INSTR_OFFSETS
	.align		4
        /*0048*/ 	.byte	0x04, 0x1c
        /*004a*/ 	.short	(.L_27 - .L_26)


	//   ....[0]....
.L_26:
        /*004c*/ 	.word	0x00000010


	//----- nvinfo : EIATTR_CBANK_PARAM_SIZE
	.align		4
.L_27:
        /*0050*/ 	.byte	0x03, 0x19
        /*0052*/ 	.short	0x0018


	//----- nvinfo : EIATTR_PARAM_CBANK
	.align		4
        /*0054*/ 	.byte	0x04, 0x0a
        /*0056*/ 	.short	(.L_29 - .L_28)
	.align		4
.L_28:
        /*0058*/ 	.word	index@(.nv.constant0._Z19solver_kernel_naivePfS_Pd)
        /*005c*/ 	.short	0x0380
        /*005e*/ 	.short	0x0018


	//----- nvinfo : EIATTR_SW_WAR
	.align		4
.L_29:
        /*0060*/ 	.byte	0x04, 0x36
        /*0062*/ 	.short	(.L_31 - .L_30)
.L_30:
        /*0064*/ 	.word	0x00000008
.L_31:


//--------------------- .nv.callgraph             --------------------------
	.section	.nv.callgraph,"",@"SHT_CUDA_CALLGRAPH"
	.align	4
	.sectionentsize	8
	.align		4
        /*0000*/ 	.word	0x00000000
	.align		4
        /*0004*/ 	.word	0xffffffff
	.align		4
        /*0008*/ 	.word	0x00000000
	.align		4
        /*000c*/ 	.word	0xfffffffe
	.align		4
        /*0010*/ 	.word	0x00000000
	.align		4
        /*0014*/ 	.word	0xfffffffd
	.align		4
        /*0018*/ 	.word	0x00000000
	.align		4
        /*001c*/ 	.word	0xfffffffc


//--------------------- .text._Z23solver_kernel_optimizedv --------------------------
	.section	.text._Z23solver_kernel_optimizedv,"ax",@progbits
	.align	128
        .global         _Z23solver_kernel_optimizedv
        .type           _Z23solver_kernel_optimizedv,@function
        .size           _Z23solver_kernel_optimizedv,(.L_x_2 - _Z23solver_kernel_optimizedv)
        .other          _Z23solver_kernel_optimizedv,@"STO_CUDA_ENTRY STV_DEFAULT"
_Z23solver_kernel_optimizedv:
.text._Z23solver_kernel_optimizedv:
[----:B------:R-:W-:Y:S01]  /*0000*/  LDC R1, c[0x0][0x37c] ;  /* 0x0000df00ff017b82 */ /* 0x000fe20000000800 */
[----:B------:R-:W-:Y:S05]  /*0010*/  EXIT ;  /* 0x000000000000794d */ /* 0x000fea0003800000 */
.L_x_0:
[----:B------:R-:W-:-:S00]  /*0020*/  BRA `(.L_x_0) ;  /* 0xfffffffc00fc7947 */ /* 0x000fc0000383ffff */
[----:B------:R-:W-:-:S00]  /*0030*/  NOP ;  /* 0x0000000000007918 */ /* 0x000fc00000000000 */
        /* <DEDUP_REMOVED lines=12> */
.L_x_2:


//--------------------- .text._Z19solver_kernel_naivePfS_Pd --------------------------
	.section	.text._Z19solver_kernel_naivePfS_Pd,"ax",@progbits
	.align	128
        .global         _Z19solver_kernel_naivePfS_Pd
        .type           _Z19solver_kernel_naivePfS_Pd,@function
        .size           _Z19solver_kernel_naivePfS_Pd,(.L_x_3 - _Z19solver_kernel_naivePfS_Pd)
        .other          _Z19solver_kernel_naivePfS_Pd,@"STO_CUDA_ENTRY STV_DEFAULT"
_Z19solver_kernel_naivePfS_Pd:
.text._Z19solver_kernel_naivePfS_Pd:
[----:B------:R-:W-:Y:S01]  /*0000*/  LDC R1, c[0x0][0x37c] ;  /* 0x0000df00ff017b82 */ /* 0x000fe20000000800 */
[----:B------:R-:W-:Y:S05]  /*0010*/  EXIT ;  /* 0x000000000000794d */ /* 0x000fea0003800000 */
.L_x_1:
        /* <DEDUP_REMOVED lines=14> */
.L_x_3:


//--------------------- .nv.shared.reserved.0     --------------------------
	.section	.nv.shared.reserved.0,"aw",@nobits
	.weak		__nv_reservedSMEM_offset_0_alias
	.size		__nv_reservedSMEM_offset_0_alias, 0, 64
	.other		__nv_reservedSMEM_offset_0_alias,@"STO_CUDA_RESERVED_SHARED STV_DEFAULT"
__nv_reservedSMEM_offset_0_alias:
	.zero		0
	.zero		64


//--------------------- .nv.constant0._Z23solver_kernel_optimizedv --------------------------
	.section	.nv.constant0._Z23solver_kernel_optimizedv,"a",@progbits
	.sectionflags	@""
	.align	4
.nv.constant0._Z23solver_kernel_optimizedv:
	.zero		896


//--------------------- .nv.constant0._Z19solver_kernel_naivePfS_Pd --------------------------
	.section	.nv.constant0._Z19solver_kernel_naivePfS_Pd,"a",@progbits
	.sectionflags	@""
	.align	4
.nv.constant0._Z19solver_kernel_naivePfS_Pd:
	.zero		920


//--------------------- SYMBOLS --------------------------

	.type		.nv.reservedSmem.offset0,@object
	.size		.nv.reservedSmem.offset0,0x4
